//
// Generated by NVIDIA NVVM Compiler
//
// Compiler Build ID: CL-36424714
// Cuda compilation tools, release 13.0, V13.0.88
// Based on NVVM 20.0.0
//

.version 9.0
.target sm_100
.address_size 64

	// .globl	_Z9mergeSortPiS_ii

.visible .entry _Z9mergeSortPiS_ii(
	.param .u64 .ptr .align 1 _Z9mergeSortPiS_ii_param_0,
	.param .u64 .ptr .align 1 _Z9mergeSortPiS_ii_param_1,
	.param .u32 _Z9mergeSortPiS_ii_param_2,
	.param .u32 _Z9mergeSortPiS_ii_param_3
)
{
	.reg .pred 	%p<38>;
	.reg .b32 	%r<239>;
	.reg .b64 	%rd<63>;

	ld.param.u64 	%rd9, [_Z9mergeSortPiS_ii_param_0];
	ld.param.u64 	%rd10, [_Z9mergeSortPiS_ii_param_1];
	ld.param.u32 	%r234, [_Z9mergeSortPiS_ii_param_2];
	ld.param.u32 	%r95, [_Z9mergeSortPiS_ii_param_3];
	cvta.to.global.u64 	%rd1, %rd9;
	cvta.to.global.u64 	%rd2, %rd10;
	mov.u32 	%r96, %ctaid.x;
	mov.u32 	%r97, %ntid.x;
	mov.u32 	%r98, %tid.x;
	mad.lo.s32 	%r99, %r96, %r97, %r98;
	setp.lt.s32 	%p1, %r99, %r234;
	setp.ge.s32 	%p2, %r99, %r95;
	or.pred  	%p3, %p1, %p2;
	@%p3 bra 	$L__BB0_45;
	add.s32 	%r100, %r95, %r234;
	shr.u32 	%r101, %r100, 31;
	add.s32 	%r102, %r100, %r101;
	shr.s32 	%r1, %r102, 1;
	setp.ge.s32 	%p4, %r234, %r1;
	setp.ge.s32 	%p5, %r1, %r95;
	or.pred  	%p6, %p4, %p5;
	mov.u32 	%r199, %r234;
	mov.u32 	%r200, %r1;
	mov.u32 	%r216, %r234;
	@%p6 bra 	$L__BB0_2;
	bra.uni 	$L__BB0_18;
$L__BB0_2:
	setp.ge.s32 	%p11, %r199, %r1;
	@%p11 bra 	$L__BB0_15;
	sub.s32 	%r5, %r1, %r199;
	and.b32  	%r6, %r5, 15;
	sub.s32 	%r104, %r199, %r1;
	setp.gt.u32 	%p12, %r104, -16;
	@%p12 bra 	$L__BB0_6;
	and.b32  	%r105, %r5, -16;
	neg.s32 	%r217, %r105;
	add.s64 	%rd3, %rd1, 32;
	add.s64 	%rd4, %rd2, 32;
$L__BB0_5:
	.pragma "nounroll";
	mul.wide.s32 	%rd19, %r199, 4;
	add.s64 	%rd20, %rd3, %rd19;
	mul.wide.s32 	%rd21, %r216, 4;
	add.s64 	%rd22, %rd4, %rd21;
	ld.global.u32 	%r106, [%rd20+-32];
	st.global.u32 	[%rd22+-32], %r106;
	ld.global.u32 	%r107, [%rd20+-28];
	st.global.u32 	[%rd22+-28], %r107;
	ld.global.u32 	%r108, [%rd20+-24];
	st.global.u32 	[%rd22+-24], %r108;
	ld.global.u32 	%r109, [%rd20+-20];
	st.global.u32 	[%rd22+-20], %r109;
	ld.global.u32 	%r110, [%rd20+-16];
	st.global.u32 	[%rd22+-16], %r110;
	ld.global.u32 	%r111, [%rd20+-12];
	st.global.u32 	[%rd22+-12], %r111;
	ld.global.u32 	%r112, [%rd20+-8];
	st.global.u32 	[%rd22+-8], %r112;
	ld.global.u32 	%r113, [%rd20+-4];
	st.global.u32 	[%rd22+-4], %r113;
	ld.global.u32 	%r114, [%rd20];
	st.global.u32 	[%rd22], %r114;
	ld.global.u32 	%r115, [%rd20+4];
	st.global.u32 	[%rd22+4], %r115;
	ld.global.u32 	%r116, [%rd20+8];
	st.global.u32 	[%rd22+8], %r116;
	ld.global.u32 	%r117, [%rd20+12];
	st.global.u32 	[%rd22+12], %r117;
	ld.global.u32 	%r118, [%rd20+16];
	st.global.u32 	[%rd22+16], %r118;
	ld.global.u32 	%r119, [%rd20+20];
	st.global.u32 	[%rd22+20], %r119;
	ld.global.u32 	%r120, [%rd20+24];
	st.global.u32 	[%rd22+24], %r120;
	ld.global.u32 	%r121, [%rd20+28];
	st.global.u32 	[%rd22+28], %r121;
	add.s32 	%r199, %r199, 16;
	add.s32 	%r216, %r216, 16;
	add.s32 	%r217, %r217, 16;
	setp.eq.s32 	%p13, %r217, 0;
	@%p13 bra 	$L__BB0_6;
	bra.uni 	$L__BB0_5;
$L__BB0_6:
	setp.eq.s32 	%p14, %r6, 0;
	@%p14 bra 	$L__BB0_15;
	and.b32  	%r21, %r5, 7;
	setp.lt.u32 	%p15, %r6, 8;
	@%p15 bra 	$L__BB0_9;
	mul.wide.s32 	%rd23, %r199, 4;
	add.s64 	%rd24, %rd1, %rd23;
	ld.global.u32 	%r123, [%rd24];
	mul.wide.s32 	%rd25, %r216, 4;
	add.s64 	%rd26, %rd2, %rd25;
	st.global.u32 	[%rd26], %r123;
	ld.global.u32 	%r124, [%rd24+4];
	st.global.u32 	[%rd26+4], %r124;
	ld.global.u32 	%r125, [%rd24+8];
	st.global.u32 	[%rd26+8], %r125;
	ld.global.u32 	%r126, [%rd24+12];
	st.global.u32 	[%rd26+12], %r126;
	ld.global.u32 	%r127, [%rd24+16];
	st.global.u32 	[%rd26+16], %r127;
	ld.global.u32 	%r128, [%rd24+20];
	st.global.u32 	[%rd26+20], %r128;
	ld.global.u32 	%r129, [%rd24+24];
	st.global.u32 	[%rd26+24], %r129;
	ld.global.u32 	%r130, [%rd24+28];
	st.global.u32 	[%rd26+28], %r130;
	add.s32 	%r199, %r199, 8;
	add.s32 	%r216, %r216, 8;
$L__BB0_9:
	setp.eq.s32 	%p16, %r21, 0;
	@%p16 bra 	$L__BB0_15;
	and.b32  	%r27, %r5, 3;
	setp.lt.u32 	%p17, %r21, 4;
	@%p17 bra 	$L__BB0_12;
	mul.wide.s32 	%rd27, %r199, 4;
	add.s64 	%rd28, %rd1, %rd27;
	ld.global.u32 	%r132, [%rd28];
	mul.wide.s32 	%rd29, %r216, 4;
	add.s64 	%rd30, %rd2, %rd29;
	st.global.u32 	[%rd30], %r132;
	ld.global.u32 	%r133, [%rd28+4];
	st.global.u32 	[%rd30+4], %r133;
	ld.global.u32 	%r134, [%rd28+8];
	st.global.u32 	[%rd30+8], %r134;
	ld.global.u32 	%r135, [%rd28+12];
	st.global.u32 	[%rd30+12], %r135;
	add.s32 	%r199, %r199, 4;
	add.s32 	%r216, %r216, 4;
$L__BB0_12:
	setp.eq.s32 	%p18, %r27, 0;
	@%p18 bra 	$L__BB0_15;
	neg.s32 	%r213, %r27;
$L__BB0_14:
	.pragma "nounroll";
	mul.wide.s32 	%rd31, %r216, 4;
	add.s64 	%rd32, %rd2, %rd31;
	mul.wide.s32 	%rd33, %r199, 4;
	add.s64 	%rd34, %rd1, %rd33;
	ld.global.u32 	%r136, [%rd34];
	st.global.u32 	[%rd32], %r136;
	add.s32 	%r199, %r199, 1;
	add.s32 	%r216, %r216, 1;
	add.s32 	%r213, %r213, 1;
	setp.ne.s32 	%p19, %r213, 0;
	@%p19 bra 	$L__BB0_14;
$L__BB0_15:
	setp.ge.s32 	%p20, %r200, %r95;
	@%p20 bra 	$L__BB0_32;
	sub.s32 	%r41, %r95, %r200;
	and.b32  	%r42, %r41, 15;
	sub.s32 	%r137, %r200, %r95;
	setp.gt.u32 	%p21, %r137, -16;
	@%p21 bra 	$L__BB0_23;
	and.b32  	%r138, %r41, -16;
	neg.s32 	%r229, %r138;
	add.s64 	%rd5, %rd1, 32;
	add.s64 	%rd6, %rd2, 32;
	bra.uni 	$L__BB0_22;
$L__BB0_18:
	mul.wide.s32 	%rd11, %r199, 4;
	add.s64 	%rd12, %rd1, %rd11;
	ld.global.u32 	%r11, [%rd12];
	mul.wide.s32 	%rd13, %r200, 4;
	add.s64 	%rd14, %rd1, %rd13;
	ld.global.u32 	%r12, [%rd14];
	setp.ge.s32 	%p7, %r11, %r12;
	@%p7 bra 	$L__BB0_20;
	mul.wide.s32 	%rd17, %r216, 4;
	add.s64 	%rd18, %rd2, %rd17;
	st.global.u32 	[%rd18], %r11;
	add.s32 	%r199, %r199, 1;
	bra.uni 	$L__BB0_21;
$L__BB0_20:
	mul.wide.s32 	%rd15, %r216, 4;
	add.s64 	%rd16, %rd2, %rd15;
	st.global.u32 	[%rd16], %r12;
	add.s32 	%r200, %r200, 1;
$L__BB0_21:
	add.s32 	%r216, %r216, 1;
	setp.lt.s32 	%p8, %r199, %r1;
	setp.lt.s32 	%p9, %r200, %r95;
	and.pred  	%p10, %p8, %p9;
	@%p10 bra 	$L__BB0_18;
	bra.uni 	$L__BB0_2;
$L__BB0_22:
	.pragma "nounroll";
	mul.wide.s32 	%rd35, %r200, 4;
	add.s64 	%rd36, %rd5, %rd35;
	mul.wide.s32 	%rd37, %r216, 4;
	add.s64 	%rd38, %rd6, %rd37;
	ld.global.u32 	%r139, [%rd36+-32];
	st.global.u32 	[%rd38+-32], %r139;
	ld.global.u32 	%r140, [%rd36+-28];
	st.global.u32 	[%rd38+-28], %r140;
	ld.global.u32 	%r141, [%rd36+-24];
	st.global.u32 	[%rd38+-24], %r141;
	ld.global.u32 	%r142, [%rd36+-20];
	st.global.u32 	[%rd38+-20], %r142;
	ld.global.u32 	%r143, [%rd36+-16];
	st.global.u32 	[%rd38+-16], %r143;
	ld.global.u32 	%r144, [%rd36+-12];
	st.global.u32 	[%rd38+-12], %r144;
	ld.global.u32 	%r145, [%rd36+-8];
	st.global.u32 	[%rd38+-8], %r145;
	ld.global.u32 	%r146, [%rd36+-4];
	st.global.u32 	[%rd38+-4], %r146;
	ld.global.u32 	%r147, [%rd36];
	st.global.u32 	[%rd38], %r147;
	ld.global.u32 	%r148, [%rd36+4];
	st.global.u32 	[%rd38+4], %r148;
	ld.global.u32 	%r149, [%rd36+8];
	st.global.u32 	[%rd38+8], %r149;
	ld.global.u32 	%r150, [%rd36+12];
	st.global.u32 	[%rd38+12], %r150;
	ld.global.u32 	%r151, [%rd36+16];
	st.global.u32 	[%rd38+16], %r151;
	ld.global.u32 	%r152, [%rd36+20];
	st.global.u32 	[%rd38+20], %r152;
	ld.global.u32 	%r153, [%rd36+24];
	st.global.u32 	[%rd38+24], %r153;
	ld.global.u32 	%r154, [%rd36+28];
	st.global.u32 	[%rd38+28], %r154;
	add.s32 	%r200, %r200, 16;
	add.s32 	%r216, %r216, 16;
	add.s32 	%r229, %r229, 16;
	setp.eq.s32 	%p22, %r229, 0;
	@%p22 bra 	$L__BB0_23;
	bra.uni 	$L__BB0_22;
$L__BB0_23:
	setp.eq.s32 	%p23, %r42, 0;
	@%p23 bra 	$L__BB0_32;
	and.b32  	%r52, %r41, 7;
	setp.lt.u32 	%p24, %r42, 8;
	@%p24 bra 	$L__BB0_26;
	mul.wide.s32 	%rd39, %r200, 4;
	add.s64 	%rd40, %rd1, %rd39;
	ld.global.u32 	%r155, [%rd40];
	mul.wide.s32 	%rd41, %r216, 4;
	add.s64 	%rd42, %rd2, %rd41;
	st.global.u32 	[%rd42], %r155;
	ld.global.u32 	%r156, [%rd40+4];
	st.global.u32 	[%rd42+4], %r156;
	ld.global.u32 	%r157, [%rd40+8];
	st.global.u32 	[%rd42+8], %r157;
	ld.global.u32 	%r158, [%rd40+12];
	st.global.u32 	[%rd42+12], %r158;
	ld.global.u32 	%r159, [%rd40+16];
	st.global.u32 	[%rd42+16], %r159;
	ld.global.u32 	%r160, [%rd40+20];
	st.global.u32 	[%rd42+20], %r160;
	ld.global.u32 	%r161, [%rd40+24];
	st.global.u32 	[%rd42+24], %r161;
	ld.global.u32 	%r162, [%rd40+28];
	st.global.u32 	[%rd42+28], %r162;
	add.s32 	%r200, %r200, 8;
	add.s32 	%r216, %r216, 8;
$L__BB0_26:
	setp.eq.s32 	%p25, %r52, 0;
	@%p25 bra 	$L__BB0_32;
	and.b32  	%r57, %r41, 3;
	setp.lt.u32 	%p26, %r52, 4;
	@%p26 bra 	$L__BB0_29;
	mul.wide.s32 	%rd43, %r200, 4;
	add.s64 	%rd44, %rd1, %rd43;
	ld.global.u32 	%r163, [%rd44];
	mul.wide.s32 	%rd45, %r216, 4;
	add.s64 	%rd46, %rd2, %rd45;
	st.global.u32 	[%rd46], %r163;
	ld.global.u32 	%r164, [%rd44+4];
	st.global.u32 	[%rd46+4], %r164;
	ld.global.u32 	%r165, [%rd44+8];
	st.global.u32 	[%rd46+8], %r165;
	ld.global.u32 	%r166, [%rd44+12];
	st.global.u32 	[%rd46+12], %r166;
	add.s32 	%r200, %r200, 4;
	add.s32 	%r216, %r216, 4;
$L__BB0_29:
	setp.eq.s32 	%p27, %r57, 0;
	@%p27 bra 	$L__BB0_32;
	neg.s32 	%r226, %r57;
$L__BB0_31:
	.pragma "nounroll";
	mul.wide.s32 	%rd47, %r216, 4;
	add.s64 	%rd48, %rd2, %rd47;
	mul.wide.s32 	%rd49, %r200, 4;
	add.s64 	%rd50, %rd1, %rd49;
	ld.global.u32 	%r167, [%rd50];
	st.global.u32 	[%rd48], %r167;
	add.s32 	%r200, %r200, 1;
	add.s32 	%r216, %r216, 1;
	add.s32 	%r226, %r226, 1;
	setp.ne.s32 	%p28, %r226, 0;
	@%p28 bra 	$L__BB0_31;
$L__BB0_32:
	setp.ge.s32 	%p29, %r234, %r95;
	@%p29 bra 	$L__BB0_45;
	sub.s32 	%r69, %r95, %r234;
	and.b32  	%r70, %r69, 15;
	sub.s32 	%r168, %r234, %r95;
	setp.gt.u32 	%p30, %r168, -16;
	@%p30 bra 	$L__BB0_36;
	and.b32  	%r169, %r69, -16;
	neg.s32 	%r232, %r169;
	add.s64 	%rd7, %rd2, 32;
	add.s64 	%rd8, %rd1, 32;
$L__BB0_35:
	.pragma "nounroll";
	mul.wide.s32 	%rd51, %r234, 4;
	add.s64 	%rd52, %rd7, %rd51;
	add.s64 	%rd53, %rd8, %rd51;
	ld.global.u32 	%r170, [%rd52+-32];
	st.global.u32 	[%rd53+-32], %r170;
	ld.global.u32 	%r171, [%rd52+-28];
	st.global.u32 	[%rd53+-28], %r171;
	ld.global.u32 	%r172, [%rd52+-24];
	st.global.u32 	[%rd53+-24], %r172;
	ld.global.u32 	%r173, [%rd52+-20];
	st.global.u32 	[%rd53+-20], %r173;
	ld.global.u32 	%r174, [%rd52+-16];
	st.global.u32 	[%rd53+-16], %r174;
	ld.global.u32 	%r175, [%rd52+-12];
	st.global.u32 	[%rd53+-12], %r175;
	ld.global.u32 	%r176, [%rd52+-8];
	st.global.u32 	[%rd53+-8], %r176;
	ld.global.u32 	%r177, [%rd52+-4];
	st.global.u32 	[%rd53+-4], %r177;
	ld.global.u32 	%r178, [%rd52];
	st.global.u32 	[%rd53], %r178;
	ld.global.u32 	%r179, [%rd52+4];
	st.global.u32 	[%rd53+4], %r179;
	ld.global.u32 	%r180, [%rd52+8];
	st.global.u32 	[%rd53+8], %r180;
	ld.global.u32 	%r181, [%rd52+12];
	st.global.u32 	[%rd53+12], %r181;
	ld.global.u32 	%r182, [%rd52+16];
	st.global.u32 	[%rd53+16], %r182;
	ld.global.u32 	%r183, [%rd52+20];
	st.global.u32 	[%rd53+20], %r183;
	ld.global.u32 	%r184, [%rd52+24];
	st.global.u32 	[%rd53+24], %r184;
	ld.global.u32 	%r185, [%rd52+28];
	st.global.u32 	[%rd53+28], %r185;
	add.s32 	%r234, %r234, 16;
	add.s32 	%r232, %r232, 16;
	setp.ne.s32 	%p31, %r232, 0;
	@%p31 bra 	$L__BB0_35;
$L__BB0_36:
	setp.eq.s32 	%p32, %r70, 0;
	@%p32 bra 	$L__BB0_45;
	and.b32  	%r83, %r69, 7;
	setp.lt.u32 	%p33, %r70, 8;
	@%p33 bra 	$L__BB0_39;
	mul.wide.s32 	%rd54, %r234, 4;
	add.s64 	%rd55, %rd2, %rd54;
	ld.global.u32 	%r186, [%rd55];
	add.s64 	%rd56, %rd1, %rd54;
	st.global.u32 	[%rd56], %r186;
	ld.global.u32 	%r187, [%rd55+4];
	st.global.u32 	[%rd56+4], %r187;
	ld.global.u32 	%r188, [%rd55+8];
	st.global.u32 	[%rd56+8], %r188;
	ld.global.u32 	%r189, [%rd55+12];
	st.global.u32 	[%rd56+12], %r189;
	ld.global.u32 	%r190, [%rd55+16];
	st.global.u32 	[%rd56+16], %r190;
	ld.global.u32 	%r191, [%rd55+20];
	st.global.u32 	[%rd56+20], %r191;
	ld.global.u32 	%r192, [%rd55+24];
	st.global.u32 	[%rd56+24], %r192;
	ld.global.u32 	%r193, [%rd55+28];
	st.global.u32 	[%rd56+28], %r193;
	add.s32 	%r234, %r234, 8;
$L__BB0_39:
	setp.eq.s32 	%p34, %r83, 0;
	@%p34 bra 	$L__BB0_45;
	and.b32  	%r86, %r69, 3;
	setp.lt.u32 	%p35, %r83, 4;
	@%p35 bra 	$L__BB0_42;
	mul.wide.s32 	%rd57, %r234, 4;
	add.s64 	%rd58, %rd2, %rd57;
	ld.global.u32 	%r194, [%rd58];
	add.s64 	%rd59, %rd1, %rd57;
	st.global.u32 	[%rd59], %r194;
	ld.global.u32 	%r195, [%rd58+4];
	st.global.u32 	[%rd59+4], %r195;
	ld.global.u32 	%r196, [%rd58+8];
	st.global.u32 	[%rd59+8], %r196;
	ld.global.u32 	%r197, [%rd58+12];
	st.global.u32 	[%rd59+12], %r197;
	add.s32 	%r234, %r234, 4;
$L__BB0_42:
	setp.eq.s32 	%p36, %r86, 0;
	@%p36 bra 	$L__BB0_45;
	neg.s32 	%r237, %r86;
$L__BB0_44:
	.pragma "nounroll";
	mul.wide.s32 	%rd60, %r234, 4;
	add.s64 	%rd61, %rd1, %rd60;
	add.s64 	%rd62, %rd2, %rd60;
	ld.global.u32 	%r198, [%rd62];
	st.global.u32 	[%rd61], %r198;
	add.s32 	%r234, %r234, 1;
	add.s32 	%r237, %r237, 1;
	setp.ne.s32 	%p37, %r237, 0;
	@%p37 bra 	$L__BB0_44;
$L__BB0_45:
	ret;

}


// ===== COMPILED SASS (sm_100) =====

	.target	sm_100

	.elftype	@"ET_EXEC"


//--------------------- .note.nv.tkinfo           --------------------------
	.section	.note.nv.tkinfo,"",@"SHT_NOTE"
	.sectionflags	@"SHF_NOTE_NV_TKINFO"
	.tkinfo
        /*0018*/ 	.word	0x00000002
        /*0030*/ 	.string	""
        /*0030*/ 	.string	"ptxas"
        /*0030*/ 	.string	"Cuda compilation tools, release 13.0, V13.0.88"
        /*0030*/ 	.string	"Build cuda_13.0.r13.0/compiler.36424714_0"
        /*0030*/ 	.string	"-arch sm_100 -m 64 "



//--------------------- .note.nv.cuinfo           --------------------------
	.section	.note.nv.cuinfo,"",@"SHT_NOTE"
	.sectionflags	@"SHF_NOTE_NV_CUINFO"
        /*0018*/ 	.short	0x0002
        /*001a*/ 	.short	0x0064
        /*001c*/ 	.short	0x0082
	.zero		2


//--------------------- .nv.info                  --------------------------
	.section	.nv.info,"",@"SHT_CUDA_INFO"
	.align	4


	//----- nvinfo : EIATTR_REGCOUNT
	.align		4
        /*0000*/ 	.byte	0x04, 0x2f
        /*0002*/ 	.short	(.L_1 - .L_0)
	.align		4
.L_0:
        /*0004*/ 	.word	index@(_Z9mergeSortPiS_ii)
        /*0008*/ 	.word	0x0000001c


	//----- nvinfo : EIATTR_FRAME_SIZE
	.align		4
.L_1:
        /*000c*/ 	.byte	0x04, 0x11
        /*000e*/ 	.short	(.L_3 - .L_2)
	.align		4
.L_2:
        /*0010*/ 	.word	index@(_Z9mergeSortPiS_ii)
        /*0014*/ 	.word	0x00000000


	//----- nvinfo : EIATTR_MIN_STACK_SIZE
	.align		4
.L_3:
        /*0018*/ 	.byte	0x04, 0x12
        /*001a*/ 	.short	(.L_5 - .L_4)
	.align		4
.L_4:
        /*001c*/ 	.word	index@(_Z9mergeSortPiS_ii)
        /*0020*/ 	.word	0x00000000
.L_5:


//--------------------- .nv.compat                --------------------------
	.section	.nv.compat,"",@"SHT_CUDA_COMPAT_INFO"
	.align	4
        /*0000*/ 	.byte	0x02, 0x09, 0x00, 0x00, 0x02, 0x02, 0x01, 0x00, 0x02, 0x05, 0x05, 0x00, 0x03, 0x07, 0x01, 0x01
        /*0010*/ 	.byte	0x02, 0x03, 0x00, 0x00, 0x02, 0x06, 0x01, 0x00, 0x04, 0x0b, 0x08, 0x00, 0x09, 0x00, 0x00, 0x00
        /*0020*/ 	.byte	0x00, 0x00, 0x00, 0x00


//--------------------- .nv.info._Z9mergeSortPiS_ii --------------------------
	.section	.nv.info._Z9mergeSortPiS_ii,"",@"SHT_CUDA_INFO"
	.sectionflags	@""
	.align	4


	//----- nvinfo : EIATTR_CUDA_API_VERSION
	.align		4
        /*0000*/ 	.byte	0x04, 0x37
        /*0002*/ 	.short	(.L_7 - .L_6)
.L_6:
        /*0004*/ 	.word	0x00000082


	//----- nvinfo : EIATTR_KPARAM_INFO
	.align		4
.L_7:
        /*0008*/ 	.byte	0x04, 0x17
        /*000a*/ 	.short	(.L_9 - .L_8)
.L_8:
        /*000c*/ 	.word	0x00000000
        /*0010*/ 	.short	0x0003
        /*0012*/ 	.short	0x0014
        /*0014*/ 	.byte	0x00, 0xf0, 0x11, 0x00


	//----- nvinfo : EIATTR_KPARAM_INFO
	.align		4
.L_9:
        /*0018*/ 	.byte	0x04, 0x17
        /*001a*/ 	.short	(.L_11 - .L_10)
.L_10:
        /*001c*/ 	.word	0x00000000
        /*0020*/ 	.short	0x0002
        /*0022*/ 	.short	0x0010
        /*0024*/ 	.byte	0x00, 0xf0, 0x11, 0x00


	//----- nvinfo : EIATTR_KPARAM_INFO
	.align		4
.L_11:
        /*0028*/ 	.byte	0x04, 0x17
        /*002a*/ 	.short	(.L_13 - .L_12)
.L_12:
        /*002c*/ 	.word	0x00000000
        /*0030*/ 	.short	0x0001
        /*0032*/ 	.short	0x0008
        /*0034*/ 	.byte	0x00, 0xf5, 0x21, 0x00


	//----- nvinfo : EIATTR_KPARAM_INFO
	.align		4
.L_13:
        /*0038*/ 	.byte	0x04, 0x17
        /*003a*/ 	.short	(.L_15 - .L_14)
.L_14:
        /*003c*/ 	.word	0x00000000
        /*0040*/ 	.short	0x0000
        /*0042*/ 	.short	0x0000
        /*0044*/ 	.byte	0x00, 0xf5, 0x21, 0x00


	//----- nvinfo : EIATTR_SPARSE_MMA_MASK
	.align		4
.L_15:
        /*0048*/ 	.byte	0x03, 0x50
        /*004a*/ 	.short	0x0000


	//----- nvinfo : EIATTR_MAXREG_COUNT
	.align		4
        /*004c*/ 	.byte	0x03, 0x1b
        /*004e*/ 	.short	0x00ff


	//----- nvinfo : EIATTR_MERCURY_ISA_VERSION
	.align		4
        /*0050*/ 	.byte	0x03, 0x5f
        /*0052*/ 	.short	0x0101


	//----- nvinfo : EIATTR_VRC_CTA_INIT_COUNT
	.align		4
        /*0054*/ 	.byte	0x02, 0x4a
	.zero		1
	.zero		1


	//----- nvinfo : EIATTR_EXIT_INSTR_OFFSETS
	.align		4
        /*0058*/ 	.byte	0x04, 0x1c
        /*005a*/ 	.short	(.L_17 - .L_16)


	//   ....[0]....
.L_16:
        /*005c*/ 	.word	0x000000a0


	//   ....[1]....
        /*0060*/ 	.word	0x000010d0


	//   ....[2]....
        /*0064*/ 	.word	0x00001420


	//   ....[3]....
        /*0068*/ 	.word	0x000015c0


	//   ....[4]....
        /*006c*/ 	.word	0x000016e0


	//   ....[5]....
        /*0070*/ 	.word	0x000017a0


	//----- nvinfo : EIATTR_CBANK_PARAM_SIZE
	.align		4
.L_17:
        /*0074*/ 	.byte	0x03, 0x19
        /*0076*/ 	.short	0x0018


	//----- nvinfo : EIATTR_PARAM_CBANK
	.align		4
        /*0078*/ 	.byte	0x04, 0x0a
        /*007a*/ 	.short	(.L_19 - .L_18)
	.align		4
.L_18:
        /*007c*/ 	.word	index@(.nv.constant0._Z9mergeSortPiS_ii)
        /*0080*/ 	.short	0x0380
        /*0082*/ 	.short	0x0018


	//----- nvinfo : EIATTR_SW_WAR
	.align		4
.L_19:
        /*0084*/ 	.byte	0x04, 0x36
        /*0086*/ 	.short	(.L_21 - .L_20)
.L_20:
        /*0088*/ 	.word	0x00000008
.L_21:


//--------------------- .nv.callgraph             --------------------------
	.section	.nv.callgraph,"",@"SHT_CUDA_CALLGRAPH"
	.align	4
	.sectionentsize	8
	.align		4
        /*0000*/ 	.word	0x00000000
	.align		4
        /*0004*/ 	.word	0xffffffff
	.align		4
        /*0008*/ 	.word	0x00000000
	.align		4
        /*000c*/ 	.word	0xfffffffe
	.align		4
        /*0010*/ 	.word	0x00000000
	.align		4
        /*0014*/ 	.word	0xfffffffd
	.align		4
        /*0018*/ 	.word	0x00000000
	.align		4
        /*001c*/ 	.word	0xfffffffc


//--------------------- .text._Z9mergeSortPiS_ii  --------------------------
	.section	.text._Z9mergeSortPiS_ii,"ax",@progbits
	.align	128
        .global         _Z9mergeSortPiS_ii
        .type           _Z9mergeSortPiS_ii,@function
        .size           _Z9mergeSortPiS_ii,(.L_x_20 - _Z9mergeSortPiS_ii)
        .other          _Z9mergeSortPiS_ii,@"STO_CUDA_ENTRY STV_DEFAULT"
_Z9mergeSortPiS_ii:
.text._Z9mergeSortPiS_ii:
[----:B------:R-:W-:Y:S01]  /*0000*/  LDC R1, c[0x0][0x37c] ;  /* 0x0000df00ff017b82 */ /* 0x000fe20000000800 */
[----:B------:R-:W0:Y:S07]  /*0010*/  S2R R3, SR_TID.X ;  /* 0x0000000000037919 */ /* 0x000e2e0000002100 */
[----:B------:R-:W0:Y:S01]  /*0020*/  S2UR UR4, SR_CTAID.X ;  /* 0x00000000000479c3 */ /* 0x000e220000002500 */
[----:B------:R-:W1:Y:S01]  /*0030*/  LDCU.64 UR8, c[0x0][0x390] ;  /* 0x00007200ff0877ac */ /* 0x000e620008000a00 */
[----:B------:R-:W2:Y:S06]  /*0040*/  LDCU UR10, c[0x0][0x390] ;  /* 0x00007200ff0a77ac */ /* 0x000eac0008000800 */
[----:B------:R-:W0:Y:S02]  /*0050*/  LDC R0, c[0x0][0x360] ;  /* 0x0000d800ff007b82 */ /* 0x000e240000000800 */
[----:B0-----:R-:W-:-:S05]  /*0060*/  IMAD R0, R0, UR4, R3 ;  /* 0x0000000400007c24 */ /* 0x001fca000f8e0203 */
[----:B-1----:R-:W-:-:S04]  /*0070*/  ISETP.GE.AND P0, PT, R0, UR9, PT ;  /* 0x0000000900007c0c */ /* 0x002fc8000bf06270 */
[----:B------:R-:W-:Y:S01]  /*0080*/  ISETP.LT.OR P0, PT, R0, UR8, P0 ;  /* 0x0000000800007c0c */ /* 0x000fe20008701670 */
[----:B--2---:R-:W-:-:S12]  /*0090*/  IMAD.U32 R0, RZ, RZ, UR10 ;  /* 0x0000000aff007e24 */ /* 0x004fd8000f8e00ff */
[----:B------:R-:W-:Y:S05]  /*00a0*/  @P0 EXIT ;  /* 0x000000000000094d */ /* 0x000fea0003800000 */
[----:B------:R-:W-:Y:S01]  /*00b0*/  UIADD3 UR4, UPT, UPT, UR9, UR8, URZ ;  /* 0x0000000809047290 */ /* 0x000fe2000fffe0ff */
[----:B------:R-:W0:Y:S01]  /*00c0*/  LDC.64 R12, c[0x0][0x380] ;  /* 0x0000e000ff0c7b82 */ /* 0x000e220000000a00 */
[----:B------:R-:W-:Y:S01]  /*00d0*/  IMAD.U32 R4, RZ, RZ, UR10 ;  /* 0x0000000aff047e24 */ /* 0x000fe2000f8e00ff */
[----:B------:R-:W1:Y:S01]  /*00e0*/  LDCU.64 UR6, c[0x0][0x358] ;  /* 0x00006b00ff0677ac */ /* 0x000e620008000a00 */
[----:B------:R-:W-:Y:S01]  /*00f0*/  IMAD.U32 R2, RZ, RZ, UR10 ;  /* 0x0000000aff027e24 */ /* 0x000fe2000f8e00ff */
[----:B------:R-:W-:-:S04]  /*0100*/  ULEA.HI UR4, UR4, UR4, URZ, 0x1 ;  /* 0x0000000404047291 */ /* 0x000fc8000f8f08ff */
[----:B------:R-:W2:Y:S01]  /*0110*/  LDC.64 R14, c[0x0][0x388] ;  /* 0x0000e200ff0e7b82 */ /* 0x000ea20000000a00 */
[----:B------:R-:W3:Y:S01]  /*0120*/  LDCU UR5, c[0x0][0x394] ;  /* 0x00007280ff0577ac */ /* 0x000ee20008000800 */
[----:B------:R-:W-:-:S04]  /*0130*/  USHF.R.S32.HI UR4, URZ, 0x1, UR4 ;  /* 0x00000001ff047899 */ /* 0x000fc80008011404 */
[----:B------:R-:W-:Y:S02]  /*0140*/  UISETP.GE.AND UP0, UPT, UR4, UR9, UPT ;  /* 0x000000090400728c */ /* 0x000fe4000bf06270 */
[----:B------:R-:W-:Y:S02]  /*0150*/  MOV R3, UR4 ;  /* 0x0000000400037c02 */ /* 0x000fe40008000f00 */
[----:B------:R-:W-:-:S09]  /*0160*/  UISETP.LE.OR UP0, UPT, UR4, UR8, UP0 ;  /* 0x000000080400728c */ /* 0x000fd20008703670 */
[----:B-1-3--:R-:W-:Y:S05]  /*0170*/  BRA.U UP0, `(.L_x_0) ;  /* 0x00000001003c7547 */ /* 0x00afea000b800000 */
.L_x_1:
[----:B0-----:R-:W-:-:S04]  /*0180*/  IMAD.WIDE R6, R4, 0x4, R12 ;  /* 0x0000000404067825 */ /* 0x001fc800078e020c */
[----:B------:R-:W-:Y:S02]  /*0190*/  IMAD.WIDE R8, R3, 0x4, R12 ;  /* 0x0000000403087825 */ /* 0x000fe400078e020c */
[----:B------:R-:W3:Y:S04]  /*01a0*/  LDG.E R7, desc[UR6][R6.64] ;  /* 0x0000000606077981 */ /* 0x000ee8000c1e1900 */
[----:B------:R-:W3:Y:S01]  /*01b0*/  LDG.E R8, desc[UR6][R8.64] ;  /* 0x0000000608087981 */ /* 0x000ee2000c1e1900 */
[----:B--2---:R-:W-:Y:S01]  /*01c0*/  IMAD.WIDE R10, R2, 0x4, R14 ;  /* 0x00000004020a7825 */ /* 0x004fe200078e020e */
[----:B------:R-:W-:-:S03]  /*01d0*/  UMOV UR9, UR5 ;  /* 0x0000000500097c82 */ /* 0x000fc60008000000 */
[----:B------:R-:W-:Y:S01]  /*01e0*/  VIADD R2, R2, 0x1 ;  /* 0x0000000102027836 */ /* 0x000fe20000000000 */
[----:B---3--:R-:W-:-:S13]  /*01f0*/  ISETP.GE.AND P0, PT, R7, R8, PT ;  /* 0x000000080700720c */ /* 0x008fda0003f06270 */
[----:B------:R-:W-:Y:S01]  /*0200*/  @P0 VIADD R3, R3, 0x1 ;  /* 0x0000000103030836 */ /* 0x000fe20000000000 */
[----:B------:R1:W-:Y:S01]  /*0210*/  @!P0 STG.E desc[UR6][R10.64], R7 ;  /* 0x000000070a008986 */ /* 0x0003e2000c101906 */
[----:B------:R-:W-:-:S03]  /*0220*/  @!P0 VIADD R4, R4, 0x1 ;  /* 0x0000000104048836 */ /* 0x000fc60000000000 */
[----:B------:R1:W-:Y:S01]  /*0230*/  @P0 STG.E desc[UR6][R10.64], R8 ;  /* 0x000000080a000986 */ /* 0x0003e2000c101906 */
[----:B------:R-:W-:Y:S02]  /*0240*/  ISETP.GE.AND P0, PT, R3, UR9, PT ;  /* 0x0000000903007c0c */ /* 0x000fe4000bf06270 */
[----:B------:R-:W-:-:S13]  /*0250*/  ISETP.LT.AND P1, PT, R4, UR4, PT ;  /* 0x0000000404007c0c */ /* 0x000fda000bf21270 */
[----:B-1----:R-:W-:Y:S05]  /*0260*/  @!P0 BRA P1, `(.L_x_1) ;  /* 0xfffffffc00c48947 */ /* 0x002fea000083ffff */
.L_x_0:
[----:B------:R-:W-:-:S13]  /*0270*/  ISETP.GE.AND P0, PT, R4, UR4, PT ;  /* 0x0000000404007c0c */ /* 0x000fda000bf06270 */
[----:B------:R-:W-:Y:S05]  /*0280*/  @P0 BRA `(.L_x_2) ;  /* 0x0000000400c00947 */ /* 0x000fea0003800000 */
[C---:B------:R-:W-:Y:S02]  /*0290*/  IADD3 R6, PT, PT, R4.reuse, -UR4, RZ ;  /* 0x8000000404067c10 */ /* 0x040fe4000fffe0ff */
[----:B------:R-:W-:Y:S02]  /*02a0*/  IADD3 R5, PT, PT, -R4, UR4, RZ ;  /* 0x0000000404057c10 */ /* 0x000fe4000fffe1ff */
[----:B------:R-:W-:Y:S02]  /*02b0*/  ISETP.GT.U32.AND P1, PT, R6, -0x10, PT ;  /* 0xfffffff00600780c */ /* 0x000fe40003f24070 */
[----:B------:R-:W-:-:S04]  /*02c0*/  LOP3.LUT R16, R5, 0xf, RZ, 0xc0, !PT ;  /* 0x0000000f05107812 */ /* 0x000fc800078ec0ff */
[----:B------:R-:W-:-:S07]  /*02d0*/  ISETP.NE.AND P0, PT, R16, RZ, PT ;  /* 0x000000ff1000720c */ /* 0x000fce0003f05270 */
[----:B------:R-:W-:Y:S06]  /*02e0*/  @P1 BRA `(.L_x_3) ;  /* 0x0000000000bc1947 */ /* 0x000fec0003800000 */
[----:B------:R-:W1:Y:S01]  /*02f0*/  LDC.64 R6, c[0x0][0x380] ;  /* 0x0000e000ff067b82 */ /* 0x000e620000000a00 */
[----:B--2---:R-:W-:-:S05]  /*0300*/  LOP3.LUT R14, R5, 0xfffffff0, RZ, 0xc0, !PT ;  /* 0xfffffff0050e7812 */ /* 0x004fca00078ec0ff */
[----:B------:R-:W-:Y:S02]  /*0310*/  IMAD.MOV R14, RZ, RZ, -R14 ;  /* 0x000000ffff0e7224 */ /* 0x000fe400078e0a0e */
[----:B------:R-:W2:Y:S01]  /*0320*/  LDC.64 R8, c[0x0][0x388] ;  /* 0x0000e200ff087b82 */ /* 0x000ea20000000a00 */
[----:B-1----:R-:W-:-:S05]  /*0330*/  IADD3 R6, P1, PT, R6, 0x20, RZ ;  /* 0x0000002006067810 */ /* 0x002fca0007f3e0ff */
[----:B------:R-:W-:Y:S01]  /*0340*/  IMAD.X R7, RZ, RZ, R7, P1 ;  /* 0x000000ffff077224 */ /* 0x000fe200008e0607 */
[----:B--2---:R-:W-:-:S05]  /*0350*/  IADD3 R8, P2, PT, R8, 0x20, RZ ;  /* 0x0000002008087810 */ /* 0x004fca0007f5e0ff */
[----:B------:R-:W-:-:S08]  /*0360*/  IMAD.X R9, RZ, RZ, R9, P2 ;  /* 0x000000ffff097224 */ /* 0x000fd000010e0609 */
.L_x_4:
[----:B0-----:R-:W-:-:S05]  /*0370*/  IMAD.WIDE R12, R4, 0x4, R6 ;  /* 0x00000004040c7825 */ /* 0x001fca00078e0206 */
[----:B----4-:R-:W2:Y:S01]  /*0380*/  LDG.E R15, desc[UR6][R12.64+-0x20] ;  /* 0xffffe0060c0f7981 */ /* 0x010ea2000c1e1900 */
[----:B------:R-:W-:-:S05]  /*0390*/  IMAD.WIDE R10, R2, 0x4, R8 ;  /* 0x00000004020a7825 */ /* 0x000fca00078e0208 */
[----:B--2---:R0:W-:Y:S04]  /*03a0*/  STG.E desc[UR6][R10.64+-0x20], R15 ;  /* 0xffffe00f0a007986 */ /* 0x0041e8000c101906 */
[----:B------:R-:W2:Y:S04]  /*03b0*/  LDG.E R17, desc[UR6][R12.64+-0x1c] ;  /* 0xffffe4060c117981 */ /* 0x000ea8000c1e1900 */
[----:B--2---:R1:W-:Y:S04]  /*03c0*/  STG.E desc[UR6][R10.64+-0x1c], R17 ;  /* 0xffffe4110a007986 */ /* 0x0043e8000c101906 */
[----:B------:R-:W2:Y:S04]  /*03d0*/  LDG.E R19, desc[UR6][R12.64+-0x18] ;  /* 0xffffe8060c137981 */ /* 0x000ea8000c1e1900 */
[----:B--2---:R2:W-:Y:S04]  /*03e0*/  STG.E desc[UR6][R10.64+-0x18], R19 ;  /* 0xffffe8130a007986 */ /* 0x0045e8000c101906 */
[----:B------:R-:W3:Y:S04]  /*03f0*/  LDG.E R21, desc[UR6][R12.64+-0x14] ;  /* 0xffffec060c157981 */ /* 0x000ee8000c1e1900 */
[----:B---3--:R3:W-:Y:S04]  /*0400*/  STG.E desc[UR6][R10.64+-0x14], R21 ;  /* 0xffffec150a007986 */ /* 0x0087e8000c101906 */
[----:B------:R-:W4:Y:S04]  /*0410*/  LDG.E R23, desc[UR6][R12.64+-0x10] ;  /* 0xfffff0060c177981 */ /* 0x000f28000c1e1900 */
[----:B----4-:R4:W-:Y:S04]  /*0420*/  STG.E desc[UR6][R10.64+-0x10], R23 ;  /* 0xfffff0170a007986 */ /* 0x0109e8000c101906 */
[----:B------:R-:W5:Y:S04]  /*0430*/  LDG.E R25, desc[UR6][R12.64+-0xc] ;  /* 0xfffff4060c197981 */ /* 0x000f68000c1e1900 */
[----:B-----5:R5:W-:Y:S04]  /*0440*/  STG.E desc[UR6][R10.64+-0xc], R25 ;  /* 0xfffff4190a007986 */ /* 0x020be8000c101906 */
[----:B0-----:R-:W2:Y:S04]  /*0450*/  LDG.E R15, desc[UR6][R12.64+-0x8] ;  /* 0xfffff8060c0f7981 */ /* 0x001ea8000c1e1900 */
[----:B--2---:R0:W-:Y:S04]  /*0460*/  STG.E desc[UR6][R10.64+-0x8], R15 ;  /* 0xfffff80f0a007986 */ /* 0x0041e8000c101906 */
[----:B-1----:R-:W2:Y:S04]  /*0470*/  LDG.E R17, desc[UR6][R12.64+-0x4] ;  /* 0xfffffc060c117981 */ /* 0x002ea8000c1e1900 */
[----:B--2---:R1:W-:Y:S04]  /*0480*/  STG.E desc[UR6][R10.64+-0x4], R17 ;  /* 0xfffffc110a007986 */ /* 0x0043e8000c101906 */
[----:B------:R-:W2:Y:S04]  /*0490*/  LDG.E R19, desc[UR6][R12.64] ;  /* 0x000000060c137981 */ /* 0x000ea8000c1e1900 */
[----:B--2---:R2:W-:Y:S04]  /*04a0*/  STG.E desc[UR6][R10.64], R19 ;  /* 0x000000130a007986 */ /* 0x0045e8000c101906 */
[----:B---3--:R-:W3:Y:S04]  /*04b0*/  LDG.E R21, desc[UR6][R12.64+0x4] ;  /* 0x000004060c157981 */ /* 0x008ee8000c1e1900 */
[----:B---3--:R3:W-:Y:S04]  /*04c0*/  STG.E desc[UR6][R10.64+0x4], R21 ;  /* 0x000004150a007986 */ /* 0x0087e8000c101906 */
[----:B----4-:R-:W4:Y:S04]  /*04d0*/  LDG.E R23, desc[UR6][R12.64+0x8] ;  /* 0x000008060c177981 */ /* 0x010f28000c1e1900 */
[----:B----4-:R4:W-:Y:S04]  /*04e0*/  STG.E desc[UR6][R10.64+0x8], R23 ;  /* 0x000008170a007986 */ /* 0x0109e8000c101906 */
[----:B-----5:R-:W5:Y:S04]  /*04f0*/  LDG.E R25, desc[UR6][R12.64+0xc] ;  /* 0x00000c060c197981 */ /* 0x020f68000c1e1900 */
[----:B-----5:R4:W-:Y:S04]  /*0500*/  STG.E desc[UR6][R10.64+0xc], R25 ;  /* 0x00000c190a007986 */ /* 0x0209e8000c101906 */
[----:B0-----:R-:W5:Y:S04]  /*0510*/  LDG.E R15, desc[UR6][R12.64+0x10] ;  /* 0x000010060c0f7981 */ /* 0x001f68000c1e1900 */
[----:B-----5:R4:W-:Y:S04]  /*0520*/  STG.E desc[UR6][R10.64+0x10], R15 ;  /* 0x0000100f0a007986 */ /* 0x0209e8000c101906 */
[----:B-1----:R-:W5:Y:S04]  /*0530*/  LDG.E R17, desc[UR6][R12.64+0x14] ;  /* 0x000014060c117981 */ /* 0x002f68000c1e1900 */
[----:B-----5:R4:W-:Y:S04]  /*0540*/  STG.E desc[UR6][R10.64+0x14], R17 ;  /* 0x000014110a007986 */ /* 0x0209e8000c101906 */
[----:B--2---:R-:W2:Y:S01]  /*0550*/  LDG.E R19, desc[UR6][R12.64+0x18] ;  /* 0x000018060c137981 */ /* 0x004ea2000c1e1900 */
[----:B------:R-:W-:-:S04]  /*0560*/  IADD3 R14, PT, PT, R14, 0x10, RZ ;  /* 0x000000100e0e7810 */ /* 0x000fc80007ffe0ff */
[----:B------:R-:W-:Y:S01]  /*0570*/  ISETP.NE.AND P1, PT, R14, RZ, PT ;  /* 0x000000ff0e00720c */ /* 0x000fe20003f25270 */
[----:B--2---:R4:W-:Y:S04]  /*0580*/  STG.E desc[UR6][R10.64+0x18], R19 ;  /* 0x000018130a007986 */ /* 0x0049e8000c101906 */
[----:B---3--:R-:W2:Y:S01]  /*0590*/  LDG.E R21, desc[UR6][R12.64+0x1c] ;  /* 0x00001c060c157981 */ /* 0x008ea2000c1e1900 */
[----:B------:R-:W-:Y:S02]  /*05a0*/  VIADD R4, R4, 0x10 ;  /* 0x0000001004047836 */ /* 0x000fe40000000000 */
[----:B------:R-:W-:Y:S01]  /*05b0*/  VIADD R2, R2, 0x10 ;  /* 0x0000001002027836 */ /* 0x000fe20000000000 */
[----:B--2---:R4:W-:Y:S04]  /*05c0*/  STG.E desc[UR6][R10.64+0x1c], R21 ;  /* 0x00001c150a007986 */ /* 0x0049e8000c101906 */
[----:B------:R-:W-:Y:S05]  /*05d0*/  @P1 BRA `(.L_x_4) ;  /* 0xfffffffc00641947 */ /* 0x000fea000383ffff */
.L_x_3:
[----:B------:R-:W-:Y:S05]  /*05e0*/  @!P0 BRA `(.L_x_2) ;  /* 0x0000000000e88947 */ /* 0x000fea0003800000 */
[----:B------:R-:W-:Y:S02]  /*05f0*/  ISETP.GE.U32.AND P0, PT, R16, 0x8, PT ;  /* 0x000000081000780c */ /* 0x000fe40003f06070 */
[----:B----4-:R-:W-:-:S04]  /*0600*/  LOP3.LUT R10, R5, 0x7, RZ, 0xc0, !PT ;  /* 0x00000007050a7812 */ /* 0x010fc800078ec0ff */
[----:B------:R-:W-:-:S07]  /*0610*/  ISETP.NE.AND P1, PT, R10, RZ, PT ;  /* 0x000000ff0a00720c */ /* 0x000fce0003f25270 */
[----:B------:R-:W-:Y:S06]  /*0620*/  @!P0 BRA `(.L_x_5) ;  /* 0x0000000000588947 */ /* 0x000fec0003800000 */
[----:B------:R-:W1:Y:S08]  /*0630*/  LDC.64 R6, c[0x0][0x380] ;  /* 0x0000e000ff067b82 */ /* 0x000e700000000a00 */
[----:B------:R-:W3:Y:S01]  /*0640*/  LDC.64 R8, c[0x0][0x388] ;  /* 0x0000e200ff087b82 */ /* 0x000ee20000000a00 */
[----:B-1----:R-:W-:-:S05]  /*0650*/  IMAD.WIDE R6, R4, 0x4, R6 ;  /* 0x0000000404067825 */ /* 0x002fca00078e0206 */
[----:B------:R-:W4:Y:S01]  /*0660*/  LDG.E R11, desc[UR6][R6.64] ;  /* 0x00000006060b7981 */ /* 0x000f22000c1e1900 */
[----:B---3--:R-:W-:-:S05]  /*0670*/  IMAD.WIDE R8, R2, 0x4, R8 ;  /* 0x0000000402087825 */ /* 0x008fca00078e0208 */
[----:B----4-:R1:W-:Y:S04]  /*0680*/  STG.E desc[UR6][R8.64], R11 ;  /* 0x0000000b08007986 */ /* 0x0103e8000c101906 */
[----:B0-----:R-:W3:Y:S04]  /*0690*/  LDG.E R13, desc[UR6][R6.64+0x4] ;  /* 0x00000406060d7981 */ /* 0x001ee8000c1e1900 */
[----:B---3--:R0:W-:Y:S04]  /*06a0*/  STG.E desc[UR6][R8.64+0x4], R13 ;  /* 0x0000040d08007986 */ /* 0x0081e8000c101906 */
[----:B--2---:R-:W2:Y:S04]  /*06b0*/  LDG.E R15, desc[UR6][R6.64+0x8] ;  /* 0x00000806060f7981 */ /* 0x004ea8000c1e1900 */
[----:B--2---:R3:W-:Y:S04]  /*06c0*/  STG.E desc[UR6][R8.64+0x8], R15 ;  /* 0x0000080f08007986 */ /* 0x0047e8000c101906 */
[----:B------:R-:W2:Y:S04]  /*06d0*/  LDG.E R17, desc[UR6][R6.64+0xc] ;  /* 0x00000c0606117981 */ /* 0x000ea8000c1e1900 */
[----:B--2---:R3:W-:Y:S04]  /*06e0*/  STG.E desc[UR6][R8.64+0xc], R17 ;  /* 0x00000c1108007986 */ /* 0x0047e8000c101906 */
[----:B------:R-:W2:Y:S04]  /*06f0*/  LDG.E R19, desc[UR6][R6.64+0x10] ;  /* 0x0000100606137981 */ /* 0x000ea8000c1e1900 */
[----:B--2---:R3:W-:Y:S04]  /*0700*/  STG.E desc[UR6][R8.64+0x10], R19 ;  /* 0x0000101308007986 */ /* 0x0047e8000c101906 */
[----:B------:R-:W2:Y:S04]  /*0710*/  LDG.E R21, desc[UR6][R6.64+0x14] ;  /* 0x0000140606157981 */ /* 0x000ea8000c1e1900 */
[----:B--2---:R3:W-:Y:S04]  /*0720*/  STG.E desc[UR6][R8.64+0x14], R21 ;  /* 0x0000141508007986 */ /* 0x0047e8000c101906 */
[----:B-1----:R-:W2:Y:S04]  /*0730*/  LDG.E R11, desc[UR6][R6.64+0x18] ;  /* 0x00001806060b7981 */ /* 0x002ea8000c1e1900 */
[----:B--2---:R3:W-:Y:S04]  /*0740*/  STG.E desc[UR6][R8.64+0x18], R11 ;  /* 0x0000180b08007986 */ /* 0x0047e8000c101906 */
[----:B0-----:R-:W2:Y:S01]  /*0750*/  LDG.E R13, desc[UR6][R6.64+0x1c] ;  /* 0x00001c06060d7981 */ /* 0x001ea2000c1e1900 */
[----:B------:R-:W-:Y:S01]  /*0760*/  VIADD R4, R4, 0x8 ;  /* 0x0000000804047836 */ /* 0x000fe20000000000 */
[----:B------:R-:W-:-:S02]  /*0770*/  IADD3 R2, PT, PT, R2, 0x8, RZ ;  /* 0x0000000802027810 */ /* 0x000fc40007ffe0ff */
[----:B--2---:R3:W-:Y:S05]  /*0780*/  STG.E desc[UR6][R8.64+0x1c], R13 ;  /* 0x00001c0d08007986 */ /* 0x0047ea000c101906 */
.L_x_5:
[----:B------:R-:W-:Y:S05]  /*0790*/  @!P1 BRA `(.L_x_2) ;  /* 0x00000000007c9947 */ /* 0x000fea0003800000 */
[----:B------:R-:W-:Y:S02]  /*07a0*/  ISETP.GE.U32.AND P0, PT, R10, 0x4, PT ;  /* 0x000000040a00780c */ /* 0x000fe40003f06070 */
[----:B--2---:R-:W-:-:S04]  /*07b0*/  LOP3.LUT R14, R5, 0x3, RZ, 0xc0, !PT ;  /* 0x00000003050e7812 */ /* 0x004fc800078ec0ff */
[----:B------:R-:W-:-:S07]  /*07c0*/  ISETP.NE.AND P1, PT, R14, RZ, PT ;  /* 0x000000ff0e00720c */ /* 0x000fce0003f25270 */
[----:B------:R-:W-:Y:S06]  /*07d0*/  @!P0 BRA `(.L_x_6) ;  /* 0x0000000000388947 */ /* 0x000fec0003800000 */
[----:B------:R-:W1:Y:S08]  /*07e0*/  LDC.64 R6, c[0x0][0x380] ;  /* 0x0000e000ff067b82 */ /* 0x000e700000000a00 */
[----:B---3--:R-:W2:Y:S01]  /*07f0*/  LDC.64 R8, c[0x0][0x388] ;  /* 0x0000e200ff087b82 */ /* 0x008ea20000000a00 */
[----:B-1----:R-:W-:-:S05]  /*0800*/  IMAD.WIDE R6, R4, 0x4, R6 ;  /* 0x0000000404067825 */ /* 0x002fca00078e0206 */
[----:B------:R-:W3:Y:S01]  /*0810*/  LDG.E R5, desc[UR6][R6.64] ;  /* 0x0000000606057981 */ /* 0x000ee2000c1e1900 */
[----:B--2---:R-:W-:-:S05]  /*0820*/  IMAD.WIDE R8, R2, 0x4, R8 ;  /* 0x0000000402087825 */ /* 0x004fca00078e0208 */
[----:B---3--:R1:W-:Y:S04]  /*0830*/  STG.E desc[UR6][R8.64], R5 ;  /* 0x0000000508007986 */ /* 0x0083e8000c101906 */
[----:B------:R-:W2:Y:S04]  /*0840*/  LDG.E R11, desc[UR6][R6.64+0x4] ;  /* 0x00000406060b7981 */ /* 0x000ea8000c1e1900 */
[----:B--2---:R1:W-:Y:S04]  /*0850*/  STG.E desc[UR6][R8.64+0x4], R11 ;  /* 0x0000040b08007986 */ /* 0x0043e8000c101906 */
[----:B0-----:R-:W2:Y:S04]  /*0860*/  LDG.E R13, desc[UR6][R6.64+0x8] ;  /* 0x00000806060d7981 */ /* 0x001ea8000c1e1900 */
[----:B--2---:R1:W-:Y:S04]  /*0870*/  STG.E desc[UR6][R8.64+0x8], R13 ;  /* 0x0000080d08007986 */ /* 0x0043e8000c101906 */
[----:B------:R-:W2:Y:S01]  /*0880*/  LDG.E R15, desc[UR6][R6.64+0xc] ;  /* 0x00000c06060f7981 */ /* 0x000ea2000c1e1900 */
[----:B------:R-:W-:-:S02]  /*0890*/  VIADD R4, R4, 0x4 ;  /* 0x0000000404047836 */ /* 0x000fc40000000000 */
[----:B------:R-:W-:Y:S01]  /*08a0*/  VIADD R2, R2, 0x4 ;  /* 0x0000000402027836 */ /* 0x000fe20000000000 */
[----:B--2---:R1:W-:Y:S06]  /*08b0*/  STG.E desc[UR6][R8.64+0xc], R15 ;  /* 0x00000c0f08007986 */ /* 0x0043ec000c101906 */
.L_x_6:
[----:B------:R-:W-:Y:S05]  /*08c0*/  @!P1 BRA `(.L_x_2) ;  /* 0x0000000000309947 */ /* 0x000fea0003800000 */
[----:B01-3--:R-:W0:Y:S01]  /*08d0*/  LDC.64 R12, c[0x0][0x380] ;  /* 0x0000e000ff0c7b82 */ /* 0x00be220000000a00 */
[----:B------:R-:W-:-:S07]  /*08e0*/  IMAD.MOV R5, RZ, RZ, -R14 ;  /* 0x000000ffff057224 */ /* 0x000fce00078e0a0e */
[----:B------:R-:W1:Y:S02]  /*08f0*/  LDC.64 R10, c[0x0][0x388] ;  /* 0x0000e200ff0a7b82 */ /* 0x000e640000000a00 */
.L_x_7:
[----:B0-----:R-:W-:-:S06]  /*0900*/  IMAD.WIDE R8, R4, 0x4, R12 ;  /* 0x0000000404087825 */ /* 0x001fcc00078e020c */
[----:B------:R-:W2:Y:S01]  /*0910*/  LDG.E R9, desc[UR6][R8.64] ;  /* 0x0000000608097981 */ /* 0x000ea2000c1e1900 */
[----:B------:R-:W-:Y:S01]  /*0920*/  IADD3 R5, PT, PT, R5, 0x1, RZ ;  /* 0x0000000105057810 */ /* 0x000fe20007ffe0ff */
[----:B-1----:R-:W-:-:S03]  /*0930*/  IMAD.WIDE R6, R2, 0x4, R10 ;  /* 0x0000000402067825 */ /* 0x002fc600078e020a */
[----:B------:R-:W-:Y:S01]  /*0940*/  ISETP.NE.AND P0, PT, R5, RZ, PT ;  /* 0x000000ff0500720c */ /* 0x000fe20003f05270 */
[----:B------:R-:W-:Y:S02]  /*0950*/  VIADD R4, R4, 0x1 ;  /* 0x0000000104047836 */ /* 0x000fe40000000000 */
[----:B------:R-:W-:Y:S01]  /*0960*/  VIADD R2, R2, 0x1 ;  /* 0x0000000102027836 */ /* 0x000fe20000000000 */
[----:B--2---:R0:W-:Y:S09]  /*0970*/  STG.E desc[UR6][R6.64], R9 ;  /* 0x0000000906007986 */ /* 0x0041f2000c101906 */
[----:B------:R-:W-:Y:S05]  /*0980*/  @P0 BRA `(.L_x_7) ;  /* 0xfffffffc00dc0947 */ /* 0x000fea000383ffff */
.L_x_2:
[----:B------:R-:W-:-:S13]  /*0990*/  ISETP.GE.AND P0, PT, R3, UR9, PT ;  /* 0x0000000903007c0c */ /* 0x000fda000bf06270 */
[----:B------:R-:W-:Y:S05]  /*09a0*/  @P0 BRA `(.L_x_8) ;  /* 0x0000000400c00947 */ /* 0x000fea0003800000 */
[C---:B------:R-:W-:Y:S01]  /*09b0*/  VIADD R4, R3.reuse, -UR9 ;  /* 0x8000000903047c36 */ /* 0x040fe20008000000 */
[----:B0-----:R-:W-:-:S04]  /*09c0*/  IADD3 R12, PT, PT, -R3, UR9, RZ ;  /* 0x00000009030c7c10 */ /* 0x001fc8000fffe1ff */
[----:B------:R-:W-:Y:S02]  /*09d0*/  ISETP.GT.U32.AND P1, PT, R4, -0x10, PT ;  /* 0xfffffff00400780c */ /* 0x000fe40003f24070 */
[----:B--2---:R-:W-:-:S04]  /*09e0*/  LOP3.LUT R14, R12, 0xf, RZ, 0xc0, !PT ;  /* 0x0000000f0c0e7812 */ /* 0x004fc800078ec0ff */
[----:B------:R-:W-:-:S07]  /*09f0*/  ISETP.NE.AND P0, PT, R14, RZ, PT ;  /* 0x000000ff0e00720c */ /* 0x000fce0003f05270 */
[----:B------:R-:W-:Y:S06]  /*0a00*/  @P1 BRA `(.L_x_9) ;  /* 0x0000000000bc1947 */ /* 0x000fec0003800000 */
[----:B-1----:R-:W0:Y:S01]  /*0a10*/  LDC.64 R4, c[0x0][0x380] ;  /* 0x0000e000ff047b82 */ /* 0x002e220000000a00 */
[----:B---3--:R-:W-:-:S04]  /*0a20*/  LOP3.LUT R13, R12, 0xfffffff0, RZ, 0xc0, !PT ;  /* 0xfffffff00c0d7812 */ /* 0x008fc800078ec0ff */
[----:B------:R-:W-:-:S03]  /*0a30*/  IADD3 R13, PT, PT, -R13, RZ, RZ ;  /* 0x000000ff0d0d7210 */ /* 0x000fc60007ffe1ff */
[----:B------:R-:W1:Y:S01]  /*0a40*/  LDC.64 R6, c[0x0][0x388] ;  /* 0x0000e200ff067b82 */ /* 0x000e620000000a00 */
[----:B0-----:R-:W-:-:S05]  /*0a50*/  IADD3 R4, P1, PT, R4, 0x20, RZ ;  /* 0x0000002004047810 */ /* 0x001fca0007f3e0ff */
[----:B------:R-:W-:Y:S01]  /*0a60*/  IMAD.X R5, RZ, RZ, R5, P1 ;  /* 0x000000ffff057224 */ /* 0x000fe200008e0605 */
[----:B-1----:R-:W-:-:S05]  /*0a70*/  IADD3 R6, P2, PT, R6, 0x20, RZ ;  /* 0x0000002006067810 */ /* 0x002fca0007f5e0ff */
[----:B------:R-:W-:-:S08]  /*0a80*/  IMAD.X R7, RZ, RZ, R7, P2 ;  /* 0x000000ffff077224 */ /* 0x000fd000010e0607 */
.L_x_10:
[----:B----4-:R-:W-:-:S05]  /*0a90*/  IMAD.WIDE R10, R3, 0x4, R4 ;  /* 0x00000004030a7825 */ /* 0x010fca00078e0204 */
[----:B------:R-:W2:Y:S01]  /*0aa0*/  LDG.E R15, desc[UR6][R10.64+-0x20] ;  /* 0xffffe0060a0f7981 */ /* 0x000ea2000c1e1900 */
        /* <DEDUP_REMOVED lines=29> */
[----:B------:R-:W-:-:S05]  /*0c80*/  VIADD R13, R13, 0x10 ;  /* 0x000000100d0d7836 */ /* 0x000fca0000000000 */
[----:B------:R-:W-:Y:S01]  /*0c90*/  ISETP.NE.AND P1, PT, R13, RZ, PT ;  /* 0x000000ff0d00720c */ /* 0x000fe20003f25270 */
[----:B--2---:R4:W-:Y:S04]  /*0ca0*/  STG.E desc[UR6][R8.64+0x18], R19 ;  /* 0x0000181308007986 */ /* 0x0049e8000c101906 */
[----:B---3--:R-:W2:Y:S01]  /*0cb0*/  LDG.E R21, desc[UR6][R10.64+0x1c] ;  /* 0x00001c060a157981 */ /* 0x008ea2000c1e1900 */
[----:B------:R-:W-:Y:S01]  /*0cc0*/  IADD3 R3, PT, PT, R3, 0x10, RZ ;  /* 0x0000001003037810 */ /* 0x000fe20007ffe0ff */
[----:B------:R-:W-:Y:S02]  /*0cd0*/  VIADD R2, R2, 0x10 ;  /* 0x0000001002027836 */ /* 0x000fe40000000000 */
[----:B--2---:R4:W-:Y:S04]  /*0ce0*/  STG.E desc[UR6][R8.64+0x1c], R21 ;  /* 0x00001c1508007986 */ /* 0x0049e8000c101906 */
[----:B------:R-:W-:Y:S05]  /*0cf0*/  @P1 BRA `(.L_x_10) ;  /* 0xfffffffc00641947 */ /* 0x000fea000383ffff */
.L_x_9:
[----:B------:R-:W-:Y:S05]  /*0d00*/  @!P0 BRA `(.L_x_8) ;  /* 0x0000000000e88947 */ /* 0x000fea0003800000 */
[----:B------:R-:W-:Y:S02]  /*0d10*/  ISETP.GE.U32.AND P0, PT, R14, 0x8, PT ;  /* 0x000000080e00780c */ /* 0x000fe40003f06070 */
[----:B-1-34-:R-:W-:-:S04]  /*0d20*/  LOP3.LUT R8, R12, 0x7, RZ, 0xc0, !PT ;  /* 0x000000070c087812 */ /* 0x01afc800078ec0ff */
[----:B------:R-:W-:-:S07]  /*0d30*/  ISETP.NE.AND P1, PT, R8, RZ, PT ;  /* 0x000000ff0800720c */ /* 0x000fce0003f25270 */
[----:B------:R-:W-:Y:S06]  /*0d40*/  @!P0 BRA `(.L_x_11) ;  /* 0x0000000000588947 */ /* 0x000fec0003800000 */
[----:B------:R-:W0:Y:S08]  /*0d50*/  LDC.64 R4, c[0x0][0x380] ;  /* 0x0000e000ff047b82 */ /* 0x000e300000000a00 */
[----:B------:R-:W1:Y:S01]  /*0d60*/  LDC.64 R6, c[0x0][0x388] ;  /* 0x0000e200ff067b82 */ /* 0x000e620000000a00 */
[----:B0-----:R-:W-:-:S05]  /*0d70*/  IMAD.WIDE R4, R3, 0x4, R4 ;  /* 0x0000000403047825 */ /* 0x001fca00078e0204 */
[----:B------:R-:W2:Y:S01]  /*0d80*/  LDG.E R9, desc[UR6][R4.64] ;  /* 0x0000000604097981 */ /* 0x000ea2000c1e1900 */
[----:B-1----:R-:W-:-:S05]  /*0d90*/  IMAD.WIDE R6, R2, 0x4, R6 ;  /* 0x0000000402067825 */ /* 0x002fca00078e0206 */
[----:B--2---:R0:W-:Y:S04]  /*0da0*/  STG.E desc[UR6][R6.64], R9 ;  /* 0x0000000906007986 */ /* 0x0041e8000c101906 */
[----:B------:R-:W2:Y:S04]  /*0db0*/  LDG.E R11, desc[UR6][R4.64+0x4] ;  /* 0x00000406040b7981 */ /* 0x000ea8000c1e1900 */
[----:B--2---:R1:W-:Y:S04]  /*0dc0*/  STG.E desc[UR6][R6.64+0x4], R11 ;  /* 0x0000040b06007986 */ /* 0x0043e8000c101906 */
[----:B------:R-:W2:Y:S04]  /*0dd0*/  LDG.E R13, desc[UR6][R4.64+0x8] ;  /* 0x00000806040d7981 */ /* 0x000ea8000c1e1900 */
[----:B--2---:R2:W-:Y:S04]  /*0de0*/  STG.E desc[UR6][R6.64+0x8], R13 ;  /* 0x0000080d06007986 */ /* 0x0045e8000c101906 */
[----:B------:R-:W3:Y:S04]  /*0df0*/  LDG.E R15, desc[UR6][R4.64+0xc] ;  /* 0x00000c06040f7981 */ /* 0x000ee8000c1e1900 */
[----:B---3--:R2:W-:Y:S04]  /*0e00*/  STG.E desc[UR6][R6.64+0xc], R15 ;  /* 0x00000c0f06007986 */ /* 0x0085e8000c101906 */
[----:B------:R-:W3:Y:S04]  /*0e10*/  LDG.E R17, desc[UR6][R4.64+0x10] ;  /* 0x0000100604117981 */ /* 0x000ee8000c1e1900 */
[----:B---3--:R2:W-:Y:S04]  /*0e20*/  STG.E desc[UR6][R6.64+0x10], R17 ;  /* 0x0000101106007986 */ /* 0x0085e8000c101906 */
[----:B------:R-:W3:Y:S04]  /*0e30*/  LDG.E R19, desc[UR6][R4.64+0x14] ;  /* 0x0000140604137981 */ /* 0x000ee8000c1e1900 */
[----:B---3--:R2:W-:Y:S04]  /*0e40*/  STG.E desc[UR6][R6.64+0x14], R19 ;  /* 0x0000141306007986 */ /* 0x0085e8000c101906 */
[----:B0-----:R-:W3:Y:S04]  /*0e50*/  LDG.E R9, desc[UR6][R4.64+0x18] ;  /* 0x0000180604097981 */ /* 0x001ee8000c1e1900 */
[----:B---3--:R2:W-:Y:S04]  /*0e60*/  STG.E desc[UR6][R6.64+0x18], R9 ;  /* 0x0000180906007986 */ /* 0x0085e8000c101906 */
[----:B-1----:R-:W3:Y:S01]  /*0e70*/  LDG.E R11, desc[UR6][R4.64+0x1c] ;  /* 0x00001c06040b7981 */ /* 0x002ee2000c1e1900 */
[----:B------:R-:W-:-:S02]  /*0e80*/  VIADD R3, R3, 0x8 ;  /* 0x0000000803037836 */ /* 0x000fc40000000000 */
[----:B------:R-:W-:Y:S01]  /*0e90*/  VIADD R2, R2, 0x8 ;  /* 0x0000000802027836 */ /* 0x000fe20000000000 */
[----:B---3--:R2:W-:Y:S06]  /*0ea0*/  STG.E desc[UR6][R6.64+0x1c], R11 ;  /* 0x00001c0b06007986 */ /* 0x0085ec000c101906 */
.L_x_11:
[----:B------:R-:W-:Y:S05]  /*0eb0*/  @!P1 BRA `(.L_x_8) ;  /* 0x00000000007c9947 */ /* 0x000fea0003800000 */
[----:B------:R-:W-:Y:S02]  /*0ec0*/  ISETP.GE.U32.AND P0, PT, R8, 0x4, PT ;  /* 0x000000040800780c */ /* 0x000fe40003f06070 */
[----:B------:R-:W-:-:S04]  /*0ed0*/  LOP3.LUT R12, R12, 0x3, RZ, 0xc0, !PT ;  /* 0x000000030c0c7812 */ /* 0x000fc800078ec0ff */
[----:B------:R-:W-:-:S07]  /*0ee0*/  ISETP.NE.AND P1, PT, R12, RZ, PT ;  /* 0x000000ff0c00720c */ /* 0x000fce0003f25270 */
[----:B------:R-:W-:Y:S06]  /*0ef0*/  @!P0 BRA `(.L_x_12) ;  /* 0x0000000000388947 */ /* 0x000fec0003800000 */
[----:B------:R-:W0:Y:S08]  /*0f00*/  LDC.64 R4, c[0x0][0x380] ;  /* 0x0000e000ff047b82 */ /* 0x000e300000000a00 */
[----:B--2---:R-:W1:Y:S01]  /*0f10*/  LDC.64 R6, c[0x0][0x388] ;  /* 0x0000e200ff067b82 */ /* 0x004e620000000a00 */
        /* <DEDUP_REMOVED lines=8> */
[----:B------:R-:W2:Y:S01]  /*0fa0*/  LDG.E R15, desc[UR6][R4.64+0xc] ;  /* 0x00000c06040f7981 */ /* 0x000ea2000c1e1900 */
[----:B------:R-:W-:Y:S01]  /*0fb0*/  IADD3 R3, PT, PT, R3, 0x4, RZ ;  /* 0x0000000403037810 */ /* 0x000fe20007ffe0ff */
[----:B------:R-:W-:-:S02]  /*0fc0*/  VIADD R2, R2, 0x4 ;  /* 0x0000000402027836 */ /* 0x000fc40000000000 */
[----:B--2---:R0:W-:Y:S05]  /*0fd0*/  STG.E desc[UR6][R6.64+0xc], R15 ;  /* 0x00000c0f06007986 */ /* 0x0041ea000c101906 */
.L_x_12:
[----:B------:R-:W-:Y:S05]  /*0fe0*/  @!P1 BRA `(.L_x_8) ;  /* 0x0000000000309947 */ /* 0x000fea0003800000 */
[----:B0-2---:R-:W0:Y:S01]  /*0ff0*/  LDC.64 R10, c[0x0][0x380] ;  /* 0x0000e000ff0a7b82 */ /* 0x005e220000000a00 */
[----:B------:R-:W-:-:S07]  /*1000*/  IMAD.MOV R12, RZ, RZ, -R12 ;  /* 0x000000ffff0c7224 */ /* 0x000fce00078e0a0c */
[----:B------:R-:W1:Y:S02]  /*1010*/  LDC.64 R6, c[0x0][0x388] ;  /* 0x0000e200ff067b82 */ /* 0x000e640000000a00 */
.L_x_13:
        /* <DEDUP_REMOVED lines=9> */
.L_x_8:
[----:B------:R-:W5:Y:S02]  /*10b0*/  LDC R2, c[0x0][0x390] ;  /* 0x0000e400ff027b82 */ /* 0x000f640000000800 */
[----:B-----5:R-:W-:-:S13]  /*10c0*/  ISETP.GE.AND P0, PT, R2, UR9, PT ;  /* 0x0000000902007c0c */ /* 0x020fda000bf06270 */
[----:B------:R-:W-:Y:S05]  /*10d0*/  @P0 EXIT ;  /* 0x000000000000094d */ /* 0x000fea0003800000 */
[C---:B----4-:R-:W-:Y:S02]  /*10e0*/  IADD3 R10, PT, PT, -R2.reuse, UR9, RZ ;  /* 0x00000009020a7c10 */ /* 0x050fe4000fffe1ff */
[----:B------:R-:W-:Y:S02]  /*10f0*/  IADD3 R2, PT, PT, R2, -UR9, RZ ;  /* 0x8000000902027c10 */ /* 0x000fe4000fffe0ff */
[----:B0-----:R-:W-:Y:S02]  /*1100*/  LOP3.LUT R12, R10, 0xf, RZ, 0xc0, !PT ;  /* 0x0000000f0a0c7812 */ /* 0x001fe400078ec0ff */
[----:B------:R-:W-:Y:S02]  /*1110*/  ISETP.GT.U32.AND P1, PT, R2, -0x10, PT ;  /* 0xfffffff00200780c */ /* 0x000fe40003f24070 */
[----:B------:R-:W-:-:S11]  /*1120*/  ISETP.NE.AND P0, PT, R12, RZ, PT ;  /* 0x000000ff0c00720c */ /* 0x000fd60003f05270 */
[----:B------:R-:W-:Y:S05]  /*1130*/  @P1 BRA `(.L_x_14) ;  /* 0x0000000000b81947 */ /* 0x000fea0003800000 */
[----:B------:R-:W0:Y:S01]  /*1140*/  LDC.64 R2, c[0x0][0x380] ;  /* 0x0000e000ff027b82 */ /* 0x000e220000000a00 */
[----:B-123--:R-:W-:-:S05]  /*1150*/  LOP3.LUT R11, R10, 0xfffffff0, RZ, 0xc0, !PT ;  /* 0xfffffff00a0b7812 */ /* 0x00efca00078ec0ff */
[----:B------:R-:W-:Y:S02]  /*1160*/  IMAD.MOV R11, RZ, RZ, -R11 ;  /* 0x000000ffff0b7224 */ /* 0x000fe400078e0a0b */
[----:B------:R-:W1:Y:S01]  /*1170*/  LDC.64 R4, c[0x0][0x388] ;  /* 0x0000e200ff047b82 */ /* 0x000e620000000a00 */
[----:B0-----:R-:W-:-:S05]  /*1180*/  IADD3 R2, P2, PT, R2, 0x20, RZ ;  /* 0x0000002002027810 */ /* 0x001fca0007f5e0ff */
[----:B------:R-:W-:Y:S01]  /*1190*/  IMAD.X R3, RZ, RZ, R3, P2 ;  /* 0x000000ffff037224 */ /* 0x000fe200010e0603 */
[----:B-1----:R-:W-:-:S04]  /*11a0*/  IADD3 R4, P1, PT, R4, 0x20, RZ ;  /* 0x0000002004047810 */ /* 0x002fc80007f3e0ff */
[----:B------:R-:W-:-:S09]  /*11b0*/  IADD3.X R5, PT, PT, RZ, R5, RZ, P1, !PT ;  /* 0x00000005ff057210 */ /* 0x000fd20000ffe4ff */
.L_x_15:
[----:B------:R-:W-:-:S05]  /*11c0*/  IMAD.WIDE R8, R0, 0x4, R4 ;  /* 0x0000000400087825 */ /* 0x000fca00078e0204 */
        /* <DEDUP_REMOVED lines=34> */
[----:B------:R-:W-:-:S03]  /*13f0*/  VIADD R0, R0, 0x10 ;  /* 0x0000001000007836 */ /* 0x000fc60000000000 */
[----:B--2---:R4:W-:Y:S04]  /*1400*/  STG.E desc[UR6][R6.64+0x1c], R19 ;  /* 0x00001c1306007986 */ /* 0x0049e8000c101906 */
[----:B------:R-:W-:Y:S05]  /*1410*/  @P1 BRA `(.L_x_15) ;  /* 0xfffffffc00681947 */ /* 0x000fea000383ffff */
.L_x_14:
[----:B------:R-:W-:Y:S05]  /*1420*/  @!P0 EXIT ;  /* 0x000000000000894d */ /* 0x000fea0003800000 */
[----:B------:R-:W-:Y:S02]  /*1430*/  ISETP.GE.U32.AND P0, PT, R12, 0x8, PT ;  /* 0x000000080c00780c */ /* 0x000fe40003f06070 */
[----:B--2-4-:R-:W-:-:S04]  /*1440*/  LOP3.LUT R6, R10, 0x7, RZ, 0xc0, !PT ;  /* 0x000000070a067812 */ /* 0x014fc800078ec0ff */
[----:B------:R-:W-:-:S07]  /*1450*/  ISETP.NE.AND P1, PT, R6, RZ, PT ;  /* 0x000000ff0600720c */ /* 0x000fce0003f25270 */
[----:B------:R-:W-:Y:S06]  /*1460*/  @!P0 BRA `(.L_x_16) ;  /* 0x0000000000548947 */ /* 0x000fec0003800000 */
[----:B------:R-:W0:Y:S08]  /*1470*/  LDC.64 R2, c[0x0][0x388] ;  /* 0x0000e200ff027b82 */ /* 0x000e300000000a00 */
[----:B-1----:R-:W1:Y:S01]  /*1480*/  LDC.64 R4, c[0x0][0x380] ;  /* 0x0000e000ff047b82 */ /* 0x002e620000000a00 */
[----:B0-----:R-:W-:-:S05]  /*1490*/  IMAD.WIDE R2, R0, 0x4, R2 ;  /* 0x0000000400027825 */ /* 0x001fca00078e0202 */
[----:B------:R-:W2:Y:S01]  /*14a0*/  LDG.E R7, desc[UR6][R2.64] ;  /* 0x0000000602077981 */ /* 0x000ea2000c1e1900 */
[----:B-1----:R-:W-:-:S05]  /*14b0*/  IMAD.WIDE R4, R0, 0x4, R4 ;  /* 0x0000000400047825 */ /* 0x002fca00078e0204 */
[----:B--2---:R0:W-:Y:S04]  /*14c0*/  STG.E desc[UR6][R4.64], R7 ;  /* 0x0000000704007986 */ /* 0x0041e8000c101906 */
[----:B---3--:R-:W2:Y:S04]  /*14d0*/  LDG.E R9, desc[UR6][R2.64+0x4] ;  /* 0x0000040602097981 */ /* 0x008ea8000c1e1900 */
        /* <DEDUP_REMOVED lines=12> */
[----:B------:R-:W-:-:S03]  /*15a0*/  IADD3 R0, PT, PT, R0, 0x8, RZ ;  /* 0x0000000800007810 */ /* 0x000fc60007ffe0ff */
[----:B---3--:R2:W-:Y:S04]  /*15b0*/  STG.E desc[UR6][R4.64+0x1c], R9 ;  /* 0x00001c0904007986 */ /* 0x0085e8000c101906 */
.L_x_16:
[----:B------:R-:W-:Y:S05]  /*15c0*/  @!P1 EXIT ;  /* 0x000000000000994d */ /* 0x000fea0003800000 */
[----:B------:R-:W-:Y:S02]  /*15d0*/  ISETP.GE.U32.AND P0, PT, R6, 0x4, PT ;  /* 0x000000040600780c */ /* 0x000fe40003f06070 */
[----:B------:R-:W-:-:S04]  /*15e0*/  LOP3.LUT R10, R10, 0x3, RZ, 0xc0, !PT ;  /* 0x000000030a0a7812 */ /* 0x000fc800078ec0ff */
[----:B------:R-:W-:-:S07]  /*15f0*/  ISETP.NE.AND P1, PT, R10, RZ, PT ;  /* 0x000000ff0a00720c */ /* 0x000fce0003f25270 */
[----:B------:R-:W-:Y:S06]  /*1600*/  @!P0 BRA `(.L_x_17) ;  /* 0x0000000000348947 */ /* 0x000fec0003800000 */
[----:B------:R-:W0:Y:S08]  /*1610*/  LDC.64 R2, c[0x0][0x388] ;  /* 0x0000e200ff027b82 */ /* 0x000e300000000a00 */
[----:B-12---:R-:W1:Y:S01]  /*1620*/  LDC.64 R4, c[0x0][0x380] ;  /* 0x0000e000ff047b82 */ /* 0x006e620000000a00 */
        /* <DEDUP_REMOVED lines=8> */
[----:B------:R-:W2:Y:S01]  /*16b0*/  LDG.E R13, desc[UR6][R2.64+0xc] ;  /* 0x00000c06020d7981 */ /* 0x000ea2000c1e1900 */
[----:B------:R-:W-:-:S03]  /*16c0*/  VIADD R0, R0, 0x4 ;  /* 0x0000000400007836 */ /* 0x000fc60000000000 */
[----:B--2---:R0:W-:Y:S04]  /*16d0*/  STG.E desc[UR6][R4.64+0xc], R13 ;  /* 0x00000c0d04007986 */ /* 0x0041e8000c101906 */
.L_x_17:
[----:B------:R-:W-:Y:S05]  /*16e0*/  @!P1 EXIT ;  /* 0x000000000000994d */ /* 0x000fea0003800000 */
[----:B0-2---:R-:W0:Y:S01]  /*16f0*/  LDC.64 R6, c[0x0][0x380] ;  /* 0x0000e000ff067b82 */ /* 0x005e220000000a00 */
[----:B------:R-:W-:-:S07]  /*1700*/  IMAD.MOV R10, RZ, RZ, -R10 ;  /* 0x000000ffff0a7224 */ /* 0x000fce00078e0a0a */
[----:B-1-3--:R-:W1:Y:S02]  /*1710*/  LDC.64 R8, c[0x0][0x388] ;  /* 0x0000e200ff087b82 */ /* 0x00ae640000000a00 */
.L_x_18:
[----:B-12---:R-:W-:-:S06]  /*1720*/  IMAD.WIDE R4, R0, 0x4, R8 ;  /* 0x0000000400047825 */ /* 0x006fcc00078e0208 */
[----:B------:R-:W2:Y:S01]  /*1730*/  LDG.E R5, desc[UR6][R4.64] ;  /* 0x0000000604057981 */ /* 0x000ea2000c1e1900 */
[----:B------:R-:W-:Y:S01]  /*1740*/  IADD3 R10, PT, PT, R10, 0x1, RZ ;  /* 0x000000010a0a7810 */ /* 0x000fe20007ffe0ff */
[----:B0-----:R-:W-:-:S03]  /*1750*/  IMAD.WIDE R2, R0, 0x4, R6 ;  /* 0x0000000400027825 */ /* 0x001fc600078e0206 */
[----:B------:R-:W-:Y:S01]  /*1760*/  ISETP.NE.AND P0, PT, R10, RZ, PT ;  /* 0x000000ff0a00720c */ /* 0x000fe20003f05270 */
[----:B------:R-:W-:Y:S01]  /*1770*/  VIADD R0, R0, 0x1 ;  /* 0x0000000100007836 */ /* 0x000fe20000000000 */
[----:B--2---:R2:W-:Y:S11]  /*1780*/  STG.E desc[UR6][R2.64], R5 ;  /* 0x0000000502007986 */ /* 0x0045f6000c101906 */
[----:B------:R-:W-:Y:S05]  /*1790*/  @P0 BRA `(.L_x_18) ;  /* 0xfffffffc00e00947 */ /* 0x000fea000383ffff */
[----:B------:R-:W-:Y:S05]  /*17a0*/  EXIT ;  /* 0x000000000000794d */ /* 0x000fea0003800000 */
.L_x_19:
[----:B------:R-:W-:-:S00]  /*17b0*/  BRA `(.L_x_19) ;  /* 0xfffffffc00fc7947 */ /* 0x000fc0000383ffff */
[----:B------:R-:W-:-:S00]  /*17c0*/  NOP ;  /* 0x0000000000007918 */ /* 0x000fc00000000000 */
        /* <DEDUP_REMOVED lines=11> */
.L_x_20:


//--------------------- .nv.shared.reserved.0     --------------------------
	.section	.nv.shared.reserved.0,"aw",@nobits
	.weak		__nv_reservedSMEM_offset_0_alias
	.size		__nv_reservedSMEM_offset_0_alias, 0, 64
	.other		__nv_reservedSMEM_offset_0_alias,@"STO_CUDA_RESERVED_SHARED STV_DEFAULT"
__nv_reservedSMEM_offset_0_alias:
	.zero		0
	.zero		64


//--------------------- .nv.constant0._Z9mergeSortPiS_ii --------------------------
	.section	.nv.constant0._Z9mergeSortPiS_ii,"a",@progbits
	.sectionflags	@""
	.align	4
.nv.constant0._Z9mergeSortPiS_ii:
	.zero		920


//--------------------- SYMBOLS --------------------------

	.type		.nv.reservedSmem.offset0,@object
	.size		.nv.reservedSmem.offset0,0x4
